//
// Generated by NVIDIA NVVM Compiler
//
// Compiler Build ID: CL-36424714
// Cuda compilation tools, release 13.0, V13.0.88
// Based on NVVM 20.0.0
//

.version 9.0
.target sm_100
.address_size 64

	// .globl	_Z14transposeNaivePKfPfii

.visible .entry _Z14transposeNaivePKfPfii(
	.param .u64 .ptr .align 1 _Z14transposeNaivePKfPfii_param_0,
	.param .u64 .ptr .align 1 _Z14transposeNaivePKfPfii_param_1,
	.param .u32 _Z14transposeNaivePKfPfii_param_2,
	.param .u32 _Z14transposeNaivePKfPfii_param_3
)
{
	.reg .pred 	%p<4>;
	.reg .b32 	%r<15>;
	.reg .b32 	%f<2>;
	.reg .b64 	%rd<9>;

	ld.param.u64 	%rd1, [_Z14transposeNaivePKfPfii_param_0];
	ld.param.u64 	%rd2, [_Z14transposeNaivePKfPfii_param_1];
	ld.param.u32 	%r3, [_Z14transposeNaivePKfPfii_param_2];
	ld.param.u32 	%r5, [_Z14transposeNaivePKfPfii_param_3];
	mov.u32 	%r6, %ctaid.x;
	mov.u32 	%r7, %ntid.x;
	mov.u32 	%r8, %tid.x;
	mad.lo.s32 	%r1, %r6, %r7, %r8;
	mov.u32 	%r9, %ctaid.y;
	mov.u32 	%r10, %ntid.y;
	mov.u32 	%r11, %tid.y;
	mad.lo.s32 	%r12, %r9, %r10, %r11;
	setp.ge.s32 	%p1, %r1, %r3;
	setp.ge.s32 	%p2, %r12, %r5;
	or.pred  	%p3, %p1, %p2;
	@%p3 bra 	$L__BB0_2;
	cvta.to.global.u64 	%rd3, %rd1;
	cvta.to.global.u64 	%rd4, %rd2;
	mad.lo.s32 	%r13, %r3, %r12, %r1;
	mul.wide.s32 	%rd5, %r13, 4;
	add.s64 	%rd6, %rd3, %rd5;
	ld.global.f32 	%f1, [%rd6];
	mad.lo.s32 	%r14, %r5, %r1, %r12;
	mul.wide.s32 	%rd7, %r14, 4;
	add.s64 	%rd8, %rd4, %rd7;
	st.global.f32 	[%rd8], %f1;
$L__BB0_2:
	ret;

}


// ===== COMPILED SASS (sm_100) =====

	.target	sm_100

	.elftype	@"ET_EXEC"


//--------------------- .note.nv.tkinfo           --------------------------
	.section	.note.nv.tkinfo,"",@"SHT_NOTE"
	.sectionflags	@"SHF_NOTE_NV_TKINFO"
	.tkinfo
        /*0018*/ 	.word	0x00000002
        /*0030*/ 	.string	""
        /*0030*/ 	.string	"ptxas"
        /*0030*/ 	.string	"Cuda compilation tools, release 13.0, V13.0.88"
        /*0030*/ 	.string	"Build cuda_13.0.r13.0/compiler.36424714_0"
        /*0030*/ 	.string	"-arch sm_100 -m 64 "



//--------------------- .note.nv.cuinfo           --------------------------
	.section	.note.nv.cuinfo,"",@"SHT_NOTE"
	.sectionflags	@"SHF_NOTE_NV_CUINFO"
        /*0018*/ 	.short	0x0002
        /*001a*/ 	.short	0x0064
        /*001c*/ 	.short	0x0082
	.zero		2


//--------------------- .nv.info                  --------------------------
	.section	.nv.info,"",@"SHT_CUDA_INFO"
	.align	4


	//----- nvinfo : EIATTR_REGCOUNT
	.align		4
        /*0000*/ 	.byte	0x04, 0x2f
        /*0002*/ 	.short	(.L_1 - .L_0)
	.align		4
.L_0:
        /*0004*/ 	.word	index@(_Z14transposeNaivePKfPfii)
        /*0008*/ 	.word	0x0000000a


	//----- nvinfo : EIATTR_FRAME_SIZE
	.align		4
.L_1:
        /*000c*/ 	.byte	0x04, 0x11
        /*000e*/ 	.short	(.L_3 - .L_2)
	.align		4
.L_2:
        /*0010*/ 	.word	index@(_Z14transposeNaivePKfPfii)
        /*0014*/ 	.word	0x00000000


	//----- nvinfo : EIATTR_MIN_STACK_SIZE
	.align		4
.L_3:
        /*0018*/ 	.byte	0x04, 0x12
        /*001a*/ 	.short	(.L_5 - .L_4)
	.align		4
.L_4:
        /*001c*/ 	.word	index@(_Z14transposeNaivePKfPfii)
        /*0020*/ 	.word	0x00000000
.L_5:


//--------------------- .nv.compat                --------------------------
	.section	.nv.compat,"",@"SHT_CUDA_COMPAT_INFO"
	.align	4
        /*0000*/ 	.byte	0x02, 0x09, 0x00, 0x00, 0x02, 0x02, 0x01, 0x00, 0x02, 0x05, 0x05, 0x00, 0x03, 0x07, 0x01, 0x01
        /*0010*/ 	.byte	0x02, 0x03, 0x00, 0x00, 0x02, 0x06, 0x01, 0x00, 0x04, 0x0b, 0x08, 0x00, 0x09, 0x00, 0x00, 0x00
        /*0020*/ 	.byte	0x00, 0x00, 0x00, 0x00


//--------------------- .nv.info._Z14transposeNaivePKfPfii --------------------------
	.section	.nv.info._Z14transposeNaivePKfPfii,"",@"SHT_CUDA_INFO"
	.sectionflags	@""
	.align	4


	//----- nvinfo : EIATTR_CUDA_API_VERSION
	.align		4
        /*0000*/ 	.byte	0x04, 0x37
        /*0002*/ 	.short	(.L_7 - .L_6)
.L_6:
        /*0004*/ 	.word	0x00000082


	//----- nvinfo : EIATTR_KPARAM_INFO
	.align		4
.L_7:
        /*0008*/ 	.byte	0x04, 0x17
        /*000a*/ 	.short	(.L_9 - .L_8)
.L_8:
        /*000c*/ 	.word	0x00000000
        /*0010*/ 	.short	0x0003
        /*0012*/ 	.short	0x0014
        /*0014*/ 	.byte	0x00, 0xf0, 0x11, 0x00


	//----- nvinfo : EIATTR_KPARAM_INFO
	.align		4
.L_9:
        /*0018*/ 	.byte	0x04, 0x17
        /*001a*/ 	.short	(.L_11 - .L_10)
.L_10:
        /*001c*/ 	.word	0x00000000
        /*0020*/ 	.short	0x0002
        /*0022*/ 	.short	0x0010
        /*0024*/ 	.byte	0x00, 0xf0, 0x11, 0x00


	//----- nvinfo : EIATTR_KPARAM_INFO
	.align		4
.L_11:
        /*0028*/ 	.byte	0x04, 0x17
        /*002a*/ 	.short	(.L_13 - .L_12)
.L_12:
        /*002c*/ 	.word	0x00000000
        /*0030*/ 	.short	0x0001
        /*0032*/ 	.short	0x0008
        /*0034*/ 	.byte	0x00, 0xf5, 0x21, 0x00


	//----- nvinfo : EIATTR_KPARAM_INFO
	.align		4
.L_13:
        /*0038*/ 	.byte	0x04, 0x17
        /*003a*/ 	.short	(.L_15 - .L_14)
.L_14:
        /*003c*/ 	.word	0x00000000
        /*0040*/ 	.short	0x0000
        /*0042*/ 	.short	0x0000
        /*0044*/ 	.byte	0x00, 0xf5, 0x21, 0x00


	//----- nvinfo : EIATTR_SPARSE_MMA_MASK
	.align		4
.L_15:
        /*0048*/ 	.byte	0x03, 0x50
        /*004a*/ 	.short	0x0000


	//----- nvinfo : EIATTR_MAXREG_COUNT
	.align		4
        /*004c*/ 	.byte	0x03, 0x1b
        /*004e*/ 	.short	0x00ff


	//----- nvinfo : EIATTR_MERCURY_ISA_VERSION
	.align		4
        /*0050*/ 	.byte	0x03, 0x5f
        /*0052*/ 	.short	0x0101


	//----- nvinfo : EIATTR_VRC_CTA_INIT_COUNT
	.align		4
        /*0054*/ 	.byte	0x02, 0x4a
	.zero		1
	.zero		1


	//----- nvinfo : EIATTR_EXIT_INSTR_OFFSETS
	.align		4
        /*0058*/ 	.byte	0x04, 0x1c
        /*005a*/ 	.short	(.L_17 - .L_16)


	//   ....[0]....
.L_16:
        /*005c*/ 	.word	0x000000c0


	//   ....[1]....
        /*0060*/ 	.word	0x00000160


	//----- nvinfo : EIATTR_CBANK_PARAM_SIZE
	.align		4
.L_17:
        /*0064*/ 	.byte	0x03, 0x19
        /*0066*/ 	.short	0x0018


	//----- nvinfo : EIATTR_PARAM_CBANK
	.align		4
        /*0068*/ 	.byte	0x04, 0x0a
        /*006a*/ 	.short	(.L_19 - .L_18)
	.align		4
.L_18:
        /*006c*/ 	.word	index@(.nv.constant0._Z14transposeNaivePKfPfii)
        /*0070*/ 	.short	0x0380
        /*0072*/ 	.short	0x0018


	//----- nvinfo : EIATTR_SW_WAR
	.align		4
.L_19:
        /*0074*/ 	.byte	0x04, 0x36
        /*0076*/ 	.short	(.L_21 - .L_20)
.L_20:
        /*0078*/ 	.word	0x00000008
.L_21:


//--------------------- .nv.callgraph             --------------------------
	.section	.nv.callgraph,"",@"SHT_CUDA_CALLGRAPH"
	.align	4
	.sectionentsize	8
	.align		4
        /*0000*/ 	.word	0x00000000
	.align		4
        /*0004*/ 	.word	0xffffffff
	.align		4
        /*0008*/ 	.word	0x00000000
	.align		4
        /*000c*/ 	.word	0xfffffffe
	.align		4
        /*0010*/ 	.word	0x00000000
	.align		4
        /*0014*/ 	.word	0xfffffffd
	.align		4
        /*0018*/ 	.word	0x00000000
	.align		4
        /*001c*/ 	.word	0xfffffffc


//--------------------- .text._Z14transposeNaivePKfPfii --------------------------
	.section	.text._Z14transposeNaivePKfPfii,"ax",@progbits
	.align	128
        .global         _Z14transposeNaivePKfPfii
        .type           _Z14transposeNaivePKfPfii,@function
        .size           _Z14transposeNaivePKfPfii,(.L_x_1 - _Z14transposeNaivePKfPfii)
        .other          _Z14transposeNaivePKfPfii,@"STO_CUDA_ENTRY STV_DEFAULT"
_Z14transposeNaivePKfPfii:
.text._Z14transposeNaivePKfPfii:
[----:B------:R-:W-:Y:S01]  /*0000*/  LDC R1, c[0x0][0x37c] ;  /* 0x0000df00ff017b82 */ /* 0x000fe20000000800 */
[----:B------:R-:W0:Y:S07]  /*0010*/  S2R R2, SR_TID.Y ;  /* 0x0000000000027919 */ /* 0x000e2e0000002200 */
[----:B------:R-:W1:Y:S01]  /*0020*/  LDC R0, c[0x0][0x360] ;  /* 0x0000d800ff007b82 */ /* 0x000e620000000800 */
[----:B------:R-:W2:Y:S01]  /*0030*/  LDCU.64 UR6, c[0x0][0x390] ;  /* 0x00007200ff0677ac */ /* 0x000ea20008000a00 */
[----:B------:R-:W1:Y:S06]  /*0040*/  S2R R3, SR_TID.X ;  /* 0x0000000000037919 */ /* 0x000e6c0000002100 */
[----:B------:R-:W0:Y:S08]  /*0050*/  S2UR UR5, SR_CTAID.Y ;  /* 0x00000000000579c3 */ /* 0x000e300000002600 */
[----:B------:R-:W0:Y:S08]  /*0060*/  LDC R7, c[0x0][0x364] ;  /* 0x0000d900ff077b82 */ /* 0x000e300000000800 */
[----:B------:R-:W1:Y:S01]  /*0070*/  S2UR UR4, SR_CTAID.X ;  /* 0x00000000000479c3 */ /* 0x000e620000002500 */
[----:B0-----:R-:W-:-:S05]  /*0080*/  IMAD R7, R7, UR5, R2 ;  /* 0x0000000507077c24 */ /* 0x001fca000f8e0202 */
[----:B--2---:R-:W-:Y:S01]  /*0090*/  ISETP.GE.AND P0, PT, R7, UR7, PT ;  /* 0x0000000707007c0c */ /* 0x004fe2000bf06270 */
[----:B-1----:R-:W-:-:S05]  /*00a0*/  IMAD R0, R0, UR4, R3 ;  /* 0x0000000400007c24 */ /* 0x002fca000f8e0203 */
[----:B------:R-:W-:-:S13]  /*00b0*/  ISETP.GE.OR P0, PT, R0, UR6, P0 ;  /* 0x0000000600007c0c */ /* 0x000fda0008706670 */
[----:B------:R-:W-:Y:S05]  /*00c0*/  @P0 EXIT ;  /* 0x000000000000094d */ /* 0x000fea0003800000 */
[----:B------:R-:W0:Y:S01]  /*00d0*/  LDC.64 R2, c[0x0][0x380] ;  /* 0x0000e000ff027b82 */ /* 0x000e220000000a00 */
[----:B------:R-:W1:Y:S01]  /*00e0*/  LDCU.64 UR4, c[0x0][0x358] ;  /* 0x00006b00ff0477ac */ /* 0x000e620008000a00 */
[----:B------:R-:W-:-:S04]  /*00f0*/  IMAD R5, R7, UR6, R0 ;  /* 0x0000000607057c24 */ /* 0x000fc8000f8e0200 */
[----:B0-----:R-:W-:Y:S02]  /*0100*/  IMAD.WIDE R2, R5, 0x4, R2 ;  /* 0x0000000405027825 */ /* 0x001fe400078e0202 */
[----:B------:R-:W0:Y:S04]  /*0110*/  LDC.64 R4, c[0x0][0x388] ;  /* 0x0000e200ff047b82 */ /* 0x000e280000000a00 */
[----:B-1----:R-:W2:Y:S01]  /*0120*/  LDG.E R3, desc[UR4][R2.64] ;  /* 0x0000000402037981 */ /* 0x002ea2000c1e1900 */
[----:B------:R-:W-:-:S04]  /*0130*/  IMAD R7, R0, UR7, R7 ;  /* 0x0000000700077c24 */ /* 0x000fc8000f8e0207 */
[----:B0-----:R-:W-:-:S05]  /*0140*/  IMAD.WIDE R4, R7, 0x4, R4 ;  /* 0x0000000407047825 */ /* 0x001fca00078e0204 */
[----:B--2---:R-:W-:Y:S01]  /*0150*/  STG.E desc[UR4][R4.64], R3 ;  /* 0x0000000304007986 */ /* 0x004fe2000c101904 */
[----:B------:R-:W-:Y:S05]  /*0160*/  EXIT ;  /* 0x000000000000794d */ /* 0x000fea0003800000 */
.L_x_0:
[----:B------:R-:W-:-:S00]  /*0170*/  BRA `(.L_x_0) ;  /* 0xfffffffc00fc7947 */ /* 0x000fc0000383ffff */
[----:B------:R-:W-:-:S00]  /*0180*/  NOP ;  /* 0x0000000000007918 */ /* 0x000fc00000000000 */
[----:B------:R-:W-:-:S00]  /*0190*/  NOP ;  /* 0x0000000000007918 */ /* 0x000fc00000000000 */
[----:B------:R-:W-:-:S00]  /*01a0*/  NOP ;  /* 0x0000000000007918 */ /* 0x000fc00000000000 */
[----:B------:R-:W-:-:S00]  /*01b0*/  NOP ;  /* 0x0000000000007918 */ /* 0x000fc00000000000 */
[----:B------:R-:W-:-:S00]  /*01c0*/  NOP ;  /* 0x0000000000007918 */ /* 0x000fc00000000000 */
[----:B------:R-:W-:-:S00]  /*01d0*/  NOP ;  /* 0x0000000000007918 */ /* 0x000fc00000000000 */
[----:B------:R-:W-:-:S00]  /*01e0*/  NOP ;  /* 0x0000000000007918 */ /* 0x000fc00000000000 */
[----:B------:R-:W-:-:S00]  /*01f0*/  NOP ;  /* 0x0000000000007918 */ /* 0x000fc00000000000 */
.L_x_1:


//--------------------- .nv.shared.reserved.0     --------------------------
	.section	.nv.shared.reserved.0,"aw",@nobits
	.weak		__nv_reservedSMEM_offset_0_alias
	.size		__nv_reservedSMEM_offset_0_alias, 0, 64
	.other		__nv_reservedSMEM_offset_0_alias,@"STO_CUDA_RESERVED_SHARED STV_DEFAULT"
__nv_reservedSMEM_offset_0_alias:
	.zero		0
	.zero		64


//--------------------- .nv.constant0._Z14transposeNaivePKfPfii --------------------------
	.section	.nv.constant0._Z14transposeNaivePKfPfii,"a",@progbits
	.sectionflags	@""
	.align	4
.nv.constant0._Z14transposeNaivePKfPfii:
	.zero		920


//--------------------- SYMBOLS --------------------------

	.type		.nv.reservedSmem.offset0,@object
	.size		.nv.reservedSmem.offset0,0x4
